//
// Generated by NVIDIA NVVM Compiler
//
// Compiler Build ID: CL-36424714
// Cuda compilation tools, release 13.0, V13.0.88
// Based on NVVM 20.0.0
//

.version 9.0
.target sm_100
.address_size 64

	// .globl	_Z16vecSum_betterGPUPKdPdmi
// _ZZ16vecSum_betterGPUPKdPdmiE3tmp has been demoted
// _ZZ11vecSum_GPU3PKdPdmE3tmp has been demoted

.visible .entry _Z16vecSum_betterGPUPKdPdmi(
	.param .u64 .ptr .align 1 _Z16vecSum_betterGPUPKdPdmi_param_0,
	.param .u64 .ptr .align 1 _Z16vecSum_betterGPUPKdPdmi_param_1,
	.param .u64 _Z16vecSum_betterGPUPKdPdmi_param_2,
	.param .u32 _Z16vecSum_betterGPUPKdPdmi_param_3
)
{
	.reg .pred 	%p<6>;
	.reg .b32 	%r<18>;
	.reg .b64 	%rd<11>;
	.reg .b64 	%fd<6>;
	// demoted variable
	.shared .align 8 .b8 _ZZ16vecSum_betterGPUPKdPdmiE3tmp[8192];
	ld.param.u64 	%rd2, [_Z16vecSum_betterGPUPKdPdmi_param_0];
	ld.param.u64 	%rd3, [_Z16vecSum_betterGPUPKdPdmi_param_1];
	ld.param.u64 	%rd4, [_Z16vecSum_betterGPUPKdPdmi_param_2];
	ld.param.u32 	%r7, [_Z16vecSum_betterGPUPKdPdmi_param_3];
	mov.u32 	%r1, %ctaid.x;
	mov.u32 	%r17, %ntid.x;
	mov.u32 	%r3, %tid.x;
	mad.lo.s32 	%r8, %r1, %r17, %r3;
	shl.b32 	%r9, %r7, 20;
	add.s32 	%r10, %r8, %r9;
	cvt.u64.u32 	%rd1, %r10;
	setp.le.u64 	%p1, %rd4, %rd1;
	shl.b32 	%r11, %r3, 3;
	mov.u32 	%r12, _ZZ16vecSum_betterGPUPKdPdmiE3tmp;
	add.s32 	%r4, %r12, %r11;
	@%p1 bra 	$L__BB0_2;
	cvta.to.global.u64 	%rd5, %rd2;
	shl.b64 	%rd6, %rd1, 3;
	add.s64 	%rd7, %rd5, %rd6;
	ld.global.f64 	%fd1, [%rd7];
	st.shared.f64 	[%r4], %fd1;
$L__BB0_2:
	bar.sync 	0;
	setp.lt.u32 	%p2, %r17, 2;
	@%p2 bra 	$L__BB0_6;
$L__BB0_3:
	shr.u32 	%r6, %r17, 1;
	setp.ge.u32 	%p3, %r3, %r6;
	@%p3 bra 	$L__BB0_5;
	shl.b32 	%r13, %r6, 3;
	add.s32 	%r14, %r4, %r13;
	ld.shared.f64 	%fd2, [%r14];
	ld.shared.f64 	%fd3, [%r4];
	add.f64 	%fd4, %fd2, %fd3;
	st.shared.f64 	[%r4], %fd4;
$L__BB0_5:
	bar.sync 	0;
	setp.gt.u32 	%p4, %r17, 3;
	mov.u32 	%r17, %r6;
	@%p4 bra 	$L__BB0_3;
$L__BB0_6:
	setp.ne.s32 	%p5, %r3, 0;
	@%p5 bra 	$L__BB0_8;
	ld.shared.f64 	%fd5, [_ZZ16vecSum_betterGPUPKdPdmiE3tmp];
	shl.b32 	%r15, %r7, 10;
	add.s32 	%r16, %r15, %r1;
	cvta.to.global.u64 	%rd8, %rd3;
	mul.wide.u32 	%rd9, %r16, 8;
	add.s64 	%rd10, %rd8, %rd9;
	st.global.f64 	[%rd10], %fd5;
$L__BB0_8:
	ret;

}
	// .globl	_Z11vecSum_GPU3PKdPdm
.visible .entry _Z11vecSum_GPU3PKdPdm(
	.param .u64 .ptr .align 1 _Z11vecSum_GPU3PKdPdm_param_0,
	.param .u64 .ptr .align 1 _Z11vecSum_GPU3PKdPdm_param_1,
	.param .u64 _Z11vecSum_GPU3PKdPdm_param_2
)
{
	.reg .pred 	%p<6>;
	.reg .b32 	%r<13>;
	.reg .b64 	%rd<11>;
	.reg .b64 	%fd<6>;
	// demoted variable
	.shared .align 8 .b8 _ZZ11vecSum_GPU3PKdPdmE3tmp[8192];
	ld.param.u64 	%rd2, [_Z11vecSum_GPU3PKdPdm_param_0];
	ld.param.u64 	%rd3, [_Z11vecSum_GPU3PKdPdm_param_1];
	ld.param.u64 	%rd4, [_Z11vecSum_GPU3PKdPdm_param_2];
	mov.u32 	%r1, %ctaid.x;
	mov.u32 	%r12, %ntid.x;
	mov.u32 	%r3, %tid.x;
	mad.lo.s32 	%r7, %r1, %r12, %r3;
	cvt.u64.u32 	%rd1, %r7;
	setp.le.u64 	%p1, %rd4, %rd1;
	shl.b32 	%r8, %r3, 3;
	mov.u32 	%r9, _ZZ11vecSum_GPU3PKdPdmE3tmp;
	add.s32 	%r4, %r9, %r8;
	@%p1 bra 	$L__BB1_2;
	cvta.to.global.u64 	%rd5, %rd2;
	shl.b64 	%rd6, %rd1, 3;
	add.s64 	%rd7, %rd5, %rd6;
	ld.global.f64 	%fd1, [%rd7];
	st.shared.f64 	[%r4], %fd1;
$L__BB1_2:
	bar.sync 	0;
	setp.lt.u32 	%p2, %r12, 2;
	@%p2 bra 	$L__BB1_6;
$L__BB1_3:
	shr.u32 	%r6, %r12, 1;
	setp.ge.u32 	%p3, %r3, %r6;
	@%p3 bra 	$L__BB1_5;
	shl.b32 	%r10, %r6, 3;
	add.s32 	%r11, %r4, %r10;
	ld.shared.f64 	%fd2, [%r11];
	ld.shared.f64 	%fd3, [%r4];
	add.f64 	%fd4, %fd2, %fd3;
	st.shared.f64 	[%r4], %fd4;
$L__BB1_5:
	bar.sync 	0;
	setp.gt.u32 	%p4, %r12, 3;
	mov.u32 	%r12, %r6;
	@%p4 bra 	$L__BB1_3;
$L__BB1_6:
	setp.ne.s32 	%p5, %r3, 0;
	@%p5 bra 	$L__BB1_8;
	ld.shared.f64 	%fd5, [_ZZ11vecSum_GPU3PKdPdmE3tmp];
	cvta.to.global.u64 	%rd8, %rd3;
	mul.wide.u32 	%rd9, %r1, 8;
	add.s64 	%rd10, %rd8, %rd9;
	st.global.f64 	[%rd10], %fd5;
$L__BB1_8:
	ret;

}


// ===== COMPILED SASS (sm_100) =====

	.target	sm_100

	.elftype	@"ET_EXEC"


//--------------------- .note.nv.tkinfo           --------------------------
	.section	.note.nv.tkinfo,"",@"SHT_NOTE"
	.sectionflags	@"SHF_NOTE_NV_TKINFO"
	.tkinfo
        /*0018*/ 	.word	0x00000002
        /*0030*/ 	.string	""
        /*0030*/ 	.string	"ptxas"
        /*0030*/ 	.string	"Cuda compilation tools, release 13.0, V13.0.88"
        /*0030*/ 	.string	"Build cuda_13.0.r13.0/compiler.36424714_0"
        /*0030*/ 	.string	"-arch sm_100 -m 64 "



//--------------------- .note.nv.cuinfo           --------------------------
	.section	.note.nv.cuinfo,"",@"SHT_NOTE"
	.sectionflags	@"SHF_NOTE_NV_CUINFO"
        /*0018*/ 	.short	0x0002
        /*001a*/ 	.short	0x0064
        /*001c*/ 	.short	0x0082
	.zero		2


//--------------------- .nv.info                  --------------------------
	.section	.nv.info,"",@"SHT_CUDA_INFO"
	.align	4


	//----- nvinfo : EIATTR_REGCOUNT
	.align		4
        /*0000*/ 	.byte	0x04, 0x2f
        /*0002*/ 	.short	(.L_1 - .L_0)
	.align		4
.L_0:
        /*0004*/ 	.word	index@(_Z16vecSum_betterGPUPKdPdmi)
        /*0008*/ 	.word	0x0000000c


	//----- nvinfo : EIATTR_FRAME_SIZE
	.align		4
.L_1:
        /*000c*/ 	.byte	0x04, 0x11
        /*000e*/ 	.short	(.L_3 - .L_2)
	.align		4
.L_2:
        /*0010*/ 	.word	index@(_Z16vecSum_betterGPUPKdPdmi)
        /*0014*/ 	.word	0x00000000


	//----- nvinfo : EIATTR_REGCOUNT
	.align		4
.L_3:
        /*0018*/ 	.byte	0x04, 0x2f
        /*001a*/ 	.short	(.L_5 - .L_4)
	.align		4
.L_4:
        /*001c*/ 	.word	index@(_Z11vecSum_GPU3PKdPdm)
        /*0020*/ 	.word	0x0000000d


	//----- nvinfo : EIATTR_FRAME_SIZE
	.align		4
.L_5:
        /*0024*/ 	.byte	0x04, 0x11
        /*0026*/ 	.short	(.L_7 - .L_6)
	.align		4
.L_6:
        /*0028*/ 	.word	index@(_Z11vecSum_GPU3PKdPdm)
        /*002c*/ 	.word	0x00000000


	//----- nvinfo : EIATTR_MIN_STACK_SIZE
	.align		4
.L_7:
        /*0030*/ 	.byte	0x04, 0x12
        /*0032*/ 	.short	(.L_9 - .L_8)
	.align		4
.L_8:
        /*0034*/ 	.word	index@(_Z11vecSum_GPU3PKdPdm)
        /*0038*/ 	.word	0x00000000


	//----- nvinfo : EIATTR_MIN_STACK_SIZE
	.align		4
.L_9:
        /*003c*/ 	.byte	0x04, 0x12
        /*003e*/ 	.short	(.L_11 - .L_10)
	.align		4
.L_10:
        /*0040*/ 	.word	index@(_Z16vecSum_betterGPUPKdPdmi)
        /*0044*/ 	.word	0x00000000
.L_11:


//--------------------- .nv.compat                --------------------------
	.section	.nv.compat,"",@"SHT_CUDA_COMPAT_INFO"
	.align	4
        /*0000*/ 	.byte	0x02, 0x09, 0x00, 0x00, 0x02, 0x02, 0x01, 0x00, 0x02, 0x05, 0x05, 0x00, 0x03, 0x07, 0x01, 0x01
        /*0010*/ 	.byte	0x02, 0x03, 0x00, 0x00, 0x02, 0x06, 0x01, 0x00, 0x04, 0x0b, 0x08, 0x00, 0x01, 0x00, 0x00, 0x00
        /*0020*/ 	.byte	0x00, 0x00, 0x00, 0x00


//--------------------- .nv.info._Z11vecSum_GPU3PKdPdm --------------------------
	.section	.nv.info._Z11vecSum_GPU3PKdPdm,"",@"SHT_CUDA_INFO"
	.sectionflags	@""
	.align	4


	//----- nvinfo : EIATTR_CUDA_API_VERSION
	.align		4
        /*0000*/ 	.byte	0x04, 0x37
        /*0002*/ 	.short	(.L_13 - .L_12)
.L_12:
        /*0004*/ 	.word	0x00000082


	//----- nvinfo : EIATTR_KPARAM_INFO
	.align		4
.L_13:
        /*0008*/ 	.byte	0x04, 0x17
        /*000a*/ 	.short	(.L_15 - .L_14)
.L_14:
        /*000c*/ 	.word	0x00000000
        /*0010*/ 	.short	0x0002
        /*0012*/ 	.short	0x0010
        /*0014*/ 	.byte	0x00, 0xf0, 0x21, 0x00


	//----- nvinfo : EIATTR_KPARAM_INFO
	.align		4
.L_15:
        /*0018*/ 	.byte	0x04, 0x17
        /*001a*/ 	.short	(.L_17 - .L_16)
.L_16:
        /*001c*/ 	.word	0x00000000
        /*0020*/ 	.short	0x0001
        /*0022*/ 	.short	0x0008
        /*0024*/ 	.byte	0x00, 0xf5, 0x21, 0x00


	//----- nvinfo : EIATTR_KPARAM_INFO
	.align		4
.L_17:
        /*0028*/ 	.byte	0x04, 0x17
        /*002a*/ 	.short	(.L_19 - .L_18)
.L_18:
        /*002c*/ 	.word	0x00000000
        /*0030*/ 	.short	0x0000
        /*0032*/ 	.short	0x0000
        /*0034*/ 	.byte	0x00, 0xf5, 0x21, 0x00


	//----- nvinfo : EIATTR_SPARSE_MMA_MASK
	.align		4
.L_19:
        /*0038*/ 	.byte	0x03, 0x50
        /*003a*/ 	.short	0x0000


	//----- nvinfo : EIATTR_MAXREG_COUNT
	.align		4
        /*003c*/ 	.byte	0x03, 0x1b
        /*003e*/ 	.short	0x00ff


	//----- nvinfo : EIATTR_NUM_BARRIERS
	.align		4
        /*0040*/ 	.byte	0x02, 0x4c
        /*0042*/ 	.byte	0x01
	.zero		1


	//----- nvinfo : EIATTR_MERCURY_ISA_VERSION
	.align		4
        /*0044*/ 	.byte	0x03, 0x5f
        /*0046*/ 	.short	0x0101


	//----- nvinfo : EIATTR_VRC_CTA_INIT_COUNT
	.align		4
        /*0048*/ 	.byte	0x02, 0x4a
	.zero		1
	.zero		1


	//----- nvinfo : EIATTR_EXIT_INSTR_OFFSETS
	.align		4
        /*004c*/ 	.byte	0x04, 0x1c
        /*004e*/ 	.short	(.L_21 - .L_20)


	//   ....[0]....
.L_20:
        /*0050*/ 	.word	0x00000220


	//   ....[1]....
        /*0054*/ 	.word	0x000002a0


	//----- nvinfo : EIATTR_CBANK_PARAM_SIZE
	.align		4
.L_21:
        /*0058*/ 	.byte	0x03, 0x19
        /*005a*/ 	.short	0x0018


	//----- nvinfo : EIATTR_PARAM_CBANK
	.align		4
        /*005c*/ 	.byte	0x04, 0x0a
        /*005e*/ 	.short	(.L_23 - .L_22)
	.align		4
.L_22:
        /*0060*/ 	.word	index@(.nv.constant0._Z11vecSum_GPU3PKdPdm)
        /*0064*/ 	.short	0x0380
        /*0066*/ 	.short	0x0018


	//----- nvinfo : EIATTR_SW_WAR
	.align		4
.L_23:
        /*0068*/ 	.byte	0x04, 0x36
        /*006a*/ 	.short	(.L_25 - .L_24)
.L_24:
        /*006c*/ 	.word	0x00000008
.L_25:


//--------------------- .nv.info._Z16vecSum_betterGPUPKdPdmi --------------------------
	.section	.nv.info._Z16vecSum_betterGPUPKdPdmi,"",@"SHT_CUDA_INFO"
	.sectionflags	@""
	.align	4


	//----- nvinfo : EIATTR_CUDA_API_VERSION
	.align		4
        /*0000*/ 	.byte	0x04, 0x37
        /*0002*/ 	.short	(.L_27 - .L_26)
.L_26:
        /*0004*/ 	.word	0x00000082


	//----- nvinfo : EIATTR_KPARAM_INFO
	.align		4
.L_27:
        /*0008*/ 	.byte	0x04, 0x17
        /*000a*/ 	.short	(.L_29 - .L_28)
.L_28:
        /*000c*/ 	.word	0x00000000
        /*0010*/ 	.short	0x0003
        /*0012*/ 	.short	0x0018
        /*0014*/ 	.byte	0x00, 0xf0, 0x11, 0x00


	//----- nvinfo : EIATTR_KPARAM_INFO
	.align		4
.L_29:
        /*0018*/ 	.byte	0x04, 0x17
        /*001a*/ 	.short	(.L_31 - .L_30)
.L_30:
        /*001c*/ 	.word	0x00000000
        /*0020*/ 	.short	0x0002
        /*0022*/ 	.short	0x0010
        /*0024*/ 	.byte	0x00, 0xf0, 0x21, 0x00


	//----- nvinfo : EIATTR_KPARAM_INFO
	.align		4
.L_31:
        /*0028*/ 	.byte	0x04, 0x17
        /*002a*/ 	.short	(.L_33 - .L_32)
.L_32:
        /*002c*/ 	.word	0x00000000
        /*0030*/ 	.short	0x0001
        /*0032*/ 	.short	0x0008
        /*0034*/ 	.byte	0x00, 0xf5, 0x21, 0x00


	//----- nvinfo : EIATTR_KPARAM_INFO
	.align		4
.L_33:
        /*0038*/ 	.byte	0x04, 0x17
        /*003a*/ 	.short	(.L_35 - .L_34)
.L_34:
        /*003c*/ 	.word	0x00000000
        /*0040*/ 	.short	0x0000
        /*0042*/ 	.short	0x0000
        /*0044*/ 	.byte	0x00, 0xf5, 0x21, 0x00


	//----- nvinfo : EIATTR_SPARSE_MMA_MASK
	.align		4
.L_35:
        /*0048*/ 	.byte	0x03, 0x50
        /*004a*/ 	.short	0x0000


	//----- nvinfo : EIATTR_MAXREG_COUNT
	.align		4
        /*004c*/ 	.byte	0x03, 0x1b
        /*004e*/ 	.short	0x00ff


	//----- nvinfo : EIATTR_NUM_BARRIERS
	.align		4
        /*0050*/ 	.byte	0x02, 0x4c
        /*0052*/ 	.byte	0x01
	.zero		1


	//----- nvinfo : EIATTR_MERCURY_ISA_VERSION
	.align		4
        /*0054*/ 	.byte	0x03, 0x5f
        /*0056*/ 	.short	0x0101


	//----- nvinfo : EIATTR_VRC_CTA_INIT_COUNT
	.align		4
        /*0058*/ 	.byte	0x02, 0x4a
	.zero		1
	.zero		1


	//----- nvinfo : EIATTR_EXIT_INSTR_OFFSETS
	.align		4
        /*005c*/ 	.byte	0x04, 0x1c
        /*005e*/ 	.short	(.L_37 - .L_36)


	//   ....[0]....
.L_36:
        /*0060*/ 	.word	0x00000230


	//   ....[1]....
        /*0064*/ 	.word	0x000002d0


	//----- nvinfo : EIATTR_CBANK_PARAM_SIZE
	.align		4
.L_37:
        /*0068*/ 	.byte	0x03, 0x19
        /*006a*/ 	.short	0x001c


	//----- nvinfo : EIATTR_PARAM_CBANK
	.align		4
        /*006c*/ 	.byte	0x04, 0x0a
        /*006e*/ 	.short	(.L_39 - .L_38)
	.align		4
.L_38:
        /*0070*/ 	.word	index@(.nv.constant0._Z16vecSum_betterGPUPKdPdmi)
        /*0074*/ 	.short	0x0380
        /*0076*/ 	.short	0x001c


	//----- nvinfo : EIATTR_SW_WAR
	.align		4
.L_39:
        /*0078*/ 	.byte	0x04, 0x36
        /*007a*/ 	.short	(.L_41 - .L_40)
.L_40:
        /*007c*/ 	.word	0x00000008
.L_41:


//--------------------- .nv.callgraph             --------------------------
	.section	.nv.callgraph,"",@"SHT_CUDA_CALLGRAPH"
	.align	4
	.sectionentsize	8
	.align		4
        /*0000*/ 	.word	0x00000000
	.align		4
        /*0004*/ 	.word	0xffffffff
	.align		4
        /*0008*/ 	.word	0x00000000
	.align		4
        /*000c*/ 	.word	0xfffffffe
	.align		4
        /*0010*/ 	.word	0x00000000
	.align		4
        /*0014*/ 	.word	0xfffffffd
	.align		4
        /*0018*/ 	.word	0x00000000
	.align		4
        /*001c*/ 	.word	0xfffffffc


//--------------------- .text._Z11vecSum_GPU3PKdPdm --------------------------
	.section	.text._Z11vecSum_GPU3PKdPdm,"ax",@progbits
	.align	128
        .global         _Z11vecSum_GPU3PKdPdm
        .type           _Z11vecSum_GPU3PKdPdm,@function
        .size           _Z11vecSum_GPU3PKdPdm,(.L_x_6 - _Z11vecSum_GPU3PKdPdm)
        .other          _Z11vecSum_GPU3PKdPdm,@"STO_CUDA_ENTRY STV_DEFAULT"
_Z11vecSum_GPU3PKdPdm:
.text._Z11vecSum_GPU3PKdPdm:
[----:B------:R-:W-:Y:S01]  /*0000*/  LDC R1, c[0x0][0x37c] ;  /* 0x0000df00ff017b82 */ /* 0x000fe20000000800 */
[----:B------:R-:W0:Y:S01]  /*0010*/  S2R R9, SR_CTAID.X ;  /* 0x0000000000097919 */ /* 0x000e220000002500 */
[----:B------:R-:W0:Y:S01]  /*0020*/  LDCU UR8, c[0x0][0x360] ;  /* 0x00006c00ff0877ac */ /* 0x000e220008000800 */
[----:B------:R-:W0:Y:S01]  /*0030*/  S2R R8, SR_TID.X ;  /* 0x0000000000087919 */ /* 0x000e220000002100 */
[----:B------:R-:W1:Y:S01]  /*0040*/  LDCU.64 UR4, c[0x0][0x390] ;  /* 0x00007200ff0477ac */ /* 0x000e620008000a00 */
[----:B------:R-:W2:Y:S01]  /*0050*/  LDCU.64 UR6, c[0x0][0x358] ;  /* 0x00006b00ff0677ac */ /* 0x000ea20008000a00 */
[----:B0-----:R-:W-:-:S05]  /*0060*/  IMAD R0, R9, UR8, R8 ;  /* 0x0000000809007c24 */ /* 0x001fca000f8e0208 */
[----:B-1----:R-:W-:-:S04]  /*0070*/  ISETP.GE.U32.AND P0, PT, R0, UR4, PT ;  /* 0x0000000400007c0c */ /* 0x002fc8000bf06070 */
[----:B------:R-:W-:-:S13]  /*0080*/  ISETP.GE.U32.AND.EX P0, PT, RZ, UR5, PT, P0 ;  /* 0x00000005ff007c0c */ /* 0x000fda000bf06100 */
[----:B------:R-:W0:Y:S02]  /*0090*/  @!P0 LDC.64 R2, c[0x0][0x380] ;  /* 0x0000e000ff028b82 */ /* 0x000e240000000a00 */
[----:B0-----:R-:W-:-:S04]  /*00a0*/  @!P0 LEA R2, P1, R0, R2, 0x3 ;  /* 0x0000000200028211 */ /* 0x001fc800078218ff */
[----:B------:R-:W-:-:S06]  /*00b0*/  @!P0 LEA.HI.X R3, R0, R3, RZ, 0x3, P1 ;  /* 0x0000000300038211 */ /* 0x000fcc00008f1cff */
[----:B--2---:R-:W2:Y:S01]  /*00c0*/  @!P0 LDG.E.64 R2, desc[UR6][R2.64] ;  /* 0x0000000602028981 */ /* 0x004ea2000c1e1b00 */
[----:B------:R-:W0:Y:S01]  /*00d0*/  S2UR UR5, SR_CgaCtaId ;  /* 0x00000000000579c3 */ /* 0x000e220000008800 */
[----:B------:R-:W-:Y:S01]  /*00e0*/  IMAD.U32 R0, RZ, RZ, UR8 ;  /* 0x00000008ff007e24 */ /* 0x000fe2000f8e00ff */
[----:B------:R-:W-:Y:S01]  /*00f0*/  UMOV UR4, 0x400 ;  /* 0x0000040000047882 */ /* 0x000fe20000000000 */
[----:B------:R-:W-:-:S03]  /*0100*/  ISETP.NE.AND P1, PT, R8, RZ, PT ;  /* 0x000000ff0800720c */ /* 0x000fc60003f25270 */
[----:B------:R-:W-:Y:S01]  /*0110*/  ISETP.GE.U32.AND P2, PT, R0, 0x2, PT ;  /* 0x000000020000780c */ /* 0x000fe20003f46070 */
[----:B0-----:R-:W-:-:S06]  /*0120*/  ULEA UR4, UR5, UR4, 0x18 ;  /* 0x0000000405047291 */ /* 0x001fcc000f8ec0ff */
[----:B------:R-:W-:-:S05]  /*0130*/  LEA R7, R8, UR4, 0x3 ;  /* 0x0000000408077c11 */ /* 0x000fca000f8e18ff */
[----:B--2---:R0:W-:Y:S01]  /*0140*/  @!P0 STS.64 [R7], R2 ;  /* 0x0000000207008388 */ /* 0x0041e20000000a00 */
[----:B------:R-:W-:Y:S06]  /*0150*/  BAR.SYNC.DEFER_BLOCKING 0x0 ;  /* 0x0000000000007b1d */ /* 0x000fec0000010000 */
[----:B------:R-:W-:Y:S05]  /*0160*/  @!P2 BRA `(.L_x_0) ;  /* 0x00000000002ca947 */ /* 0x000fea0003800000 */
.L_x_1:
[----:B------:R-:W-:-:S04]  /*0170*/  SHF.R.U32.HI R10, RZ, 0x1, R0 ;  /* 0x00000001ff0a7819 */ /* 0x000fc80000011600 */
[----:B------:R-:W-:-:S13]  /*0180*/  ISETP.GE.U32.AND P0, PT, R8, R10, PT ;  /* 0x0000000a0800720c */ /* 0x000fda0003f06070 */
[----:B------:R-:W-:Y:S01]  /*0190*/  @!P0 IMAD R6, R10, 0x8, R7 ;  /* 0x000000080a068824 */ /* 0x000fe200078e0207 */
[----:B------:R-:W-:Y:S04]  /*01a0*/  @!P0 LDS.64 R4, [R7] ;  /* 0x0000000007048984 */ /* 0x000fe80000000a00 */
[----:B0-----:R-:W0:Y:S02]  /*01b0*/  @!P0 LDS.64 R2, [R6] ;  /* 0x0000000006028984 */ /* 0x001e240000000a00 */
[----:B0-----:R-:W-:-:S07]  /*01c0*/  @!P0 DADD R2, R2, R4 ;  /* 0x0000000002028229 */ /* 0x001fce0000000004 */
[----:B------:R1:W-:Y:S01]  /*01d0*/  @!P0 STS.64 [R7], R2 ;  /* 0x0000000207008388 */ /* 0x0003e20000000a00 */
[----:B------:R-:W-:Y:S01]  /*01e0*/  BAR.SYNC.DEFER_BLOCKING 0x0 ;  /* 0x0000000000007b1d */ /* 0x000fe20000010000 */
[----:B------:R-:W-:Y:S01]  /*01f0*/  ISETP.GT.U32.AND P0, PT, R0, 0x3, PT ;  /* 0x000000030000780c */ /* 0x000fe20003f04070 */
[----:B------:R-:W-:-:S12]  /*0200*/  IMAD.MOV.U32 R0, RZ, RZ, R10 ;  /* 0x000000ffff007224 */ /* 0x000fd800078e000a */
[----:B-1----:R-:W-:Y:S05]  /*0210*/  @P0 BRA `(.L_x_1) ;  /* 0xfffffffc00d40947 */ /* 0x002fea000383ffff */
.L_x_0:
[----:B------:R-:W-:Y:S05]  /*0220*/  @P1 EXIT ;  /* 0x000000000000194d */ /* 0x000fea0003800000 */
[----:B------:R-:W1:Y:S01]  /*0230*/  S2UR UR5, SR_CgaCtaId ;  /* 0x00000000000579c3 */ /* 0x000e620000008800 */
[----:B------:R-:W-:-:S07]  /*0240*/  UMOV UR4, 0x400 ;  /* 0x0000040000047882 */ /* 0x000fce0000000000 */
[----:B------:R-:W2:Y:S01]  /*0250*/  LDC.64 R4, c[0x0][0x388] ;  /* 0x0000e200ff047b82 */ /* 0x000ea20000000a00 */
[----:B-1----:R-:W-:Y:S01]  /*0260*/  ULEA UR4, UR5, UR4, 0x18 ;  /* 0x0000000405047291 */ /* 0x002fe2000f8ec0ff */
[----:B--2---:R-:W-:-:S08]  /*0270*/  IMAD.WIDE.U32 R4, R9, 0x8, R4 ;  /* 0x0000000809047825 */ /* 0x004fd000078e0004 */
[----:B0-----:R-:W0:Y:S04]  /*0280*/  LDS.64 R2, [UR4] ;  /* 0x00000004ff027984 */ /* 0x001e280008000a00 */
[----:B0-----:R-:W-:Y:S01]  /*0290*/  STG.E.64 desc[UR6][R4.64], R2 ;  /* 0x0000000204007986 */ /* 0x001fe2000c101b06 */
[----:B------:R-:W-:Y:S05]  /*02a0*/  EXIT ;  /* 0x000000000000794d */ /* 0x000fea0003800000 */
.L_x_2:
[----:B------:R-:W-:-:S00]  /*02b0*/  BRA `(.L_x_2) ;  /* 0xfffffffc00fc7947 */ /* 0x000fc0000383ffff */
[----:B------:R-:W-:-:S00]  /*02c0*/  NOP ;  /* 0x0000000000007918 */ /* 0x000fc00000000000 */
        /* <DEDUP_REMOVED lines=11> */
.L_x_6:


//--------------------- .text._Z16vecSum_betterGPUPKdPdmi --------------------------
	.section	.text._Z16vecSum_betterGPUPKdPdmi,"ax",@progbits
	.align	128
        .global         _Z16vecSum_betterGPUPKdPdmi
        .type           _Z16vecSum_betterGPUPKdPdmi,@function
        .size           _Z16vecSum_betterGPUPKdPdmi,(.L_x_7 - _Z16vecSum_betterGPUPKdPdmi)
        .other          _Z16vecSum_betterGPUPKdPdmi,@"STO_CUDA_ENTRY STV_DEFAULT"
_Z16vecSum_betterGPUPKdPdmi:
.text._Z16vecSum_betterGPUPKdPdmi:
[----:B------:R-:W-:Y:S01]  /*0000*/  LDC R1, c[0x0][0x37c] ;  /* 0x0000df00ff017b82 */ /* 0x000fe20000000800 */
[----:B------:R-:W0:Y:S07]  /*0010*/  S2R R9, SR_TID.X ;  /* 0x0000000000097919 */ /* 0x000e2e0000002100 */
[----:B------:R-:W0:Y:S01]  /*0020*/  S2UR UR8, SR_CTAID.X ;  /* 0x00000000000879c3 */ /* 0x000e220000002500 */
[----:B------:R-:W1:Y:S01]  /*0030*/  LDCU.64 UR4, c[0x0][0x390] ;  /* 0x00007200ff0477ac */ /* 0x000e620008000a00 */
[----:B------:R-:W2:Y:S06]  /*0040*/  LDCU.64 UR6, c[0x0][0x358] ;  /* 0x00006b00ff0677ac */ /* 0x000eac0008000a00 */
[----:B------:R-:W0:Y:S08]  /*0050*/  LDC R6, c[0x0][0x360] ;  /* 0x0000d800ff067b82 */ /* 0x000e300000000800 */
[----:B------:R-:W3:Y:S01]  /*0060*/  LDC R3, c[0x0][0x398] ;  /* 0x0000e600ff037b82 */ /* 0x000ee20000000800 */
[----:B0-----:R-:W-:-:S04]  /*0070*/  IMAD R0, R6, UR8, R9 ;  /* 0x0000000806007c24 */ /* 0x001fc8000f8e0209 */
[----:B---3--:R-:W-:-:S05]  /*0080*/  IMAD R0, R3, 0x100000, R0 ;  /* 0x0010000003007824 */ /* 0x008fca00078e0200 */
[----:B-1----:R-:W-:-:S04]  /*0090*/  ISETP.GE.U32.AND P0, PT, R0, UR4, PT ;  /* 0x0000000400007c0c */ /* 0x002fc8000bf06070 */
[----:B------:R-:W-:-:S13]  /*00a0*/  ISETP.GE.U32.AND.EX P0, PT, RZ, UR5, PT, P0 ;  /* 0x00000005ff007c0c */ /* 0x000fda000bf06100 */
[----:B------:R-:W0:Y:S02]  /*00b0*/  @!P0 LDC.64 R2, c[0x0][0x380] ;  /* 0x0000e000ff028b82 */ /* 0x000e240000000a00 */
[----:B0-----:R-:W-:-:S04]  /*00c0*/  @!P0 LEA R2, P1, R0, R2, 0x3 ;  /* 0x0000000200028211 */ /* 0x001fc800078218ff */
[----:B------:R-:W-:-:S06]  /*00d0*/  @!P0 LEA.HI.X R3, R0, R3, RZ, 0x3, P1 ;  /* 0x0000000300038211 */ /* 0x000fcc00008f1cff */
[----:B--2---:R-:W2:Y:S01]  /*00e0*/  @!P0 LDG.E.64 R2, desc[UR6][R2.64] ;  /* 0x0000000602028981 */ /* 0x004ea2000c1e1b00 */
[----:B------:R-:W0:Y:S01]  /*00f0*/  S2UR UR5, SR_CgaCtaId ;  /* 0x00000000000579c3 */ /* 0x000e220000008800 */
[----:B------:R-:W-:Y:S01]  /*0100*/  UMOV UR4, 0x400 ;  /* 0x0000040000047882 */ /* 0x000fe20000000000 */
[----:B------:R-:W-:Y:S02]  /*0110*/  ISETP.GE.U32.AND P2, PT, R6, 0x2, PT ;  /* 0x000000020600780c */ /* 0x000fe40003f46070 */
[----:B------:R-:W-:Y:S01]  /*0120*/  ISETP.NE.AND P1, PT, R9, RZ, PT ;  /* 0x000000ff0900720c */ /* 0x000fe20003f25270 */
[----:B0-----:R-:W-:-:S06]  /*0130*/  ULEA UR4, UR5, UR4, 0x18 ;  /* 0x0000000405047291 */ /* 0x001fcc000f8ec0ff */
[----:B------:R-:W-:-:S05]  /*0140*/  LEA R7, R9, UR4, 0x3 ;  /* 0x0000000409077c11 */ /* 0x000fca000f8e18ff */
[----:B--2---:R0:W-:Y:S01]  /*0150*/  @!P0 STS.64 [R7], R2 ;  /* 0x0000000207008388 */ /* 0x0041e20000000a00 */
[----:B------:R-:W-:Y:S06]  /*0160*/  BAR.SYNC.DEFER_BLOCKING 0x0 ;  /* 0x0000000000007b1d */ /* 0x000fec0000010000 */
[----:B------:R-:W-:Y:S05]  /*0170*/  @!P2 BRA `(.L_x_3) ;  /* 0x00000000002ca947 */ /* 0x000fea0003800000 */
.L_x_4:
        /* <DEDUP_REMOVED lines=11> */
.L_x_3:
[----:B------:R-:W-:Y:S05]  /*0230*/  @P1 EXIT ;  /* 0x000000000000194d */ /* 0x000fea0003800000 */
[----:B------:R-:W1:Y:S01]  /*0240*/  S2UR UR5, SR_CgaCtaId ;  /* 0x00000000000579c3 */ /* 0x000e620000008800 */
[----:B------:R-:W-:-:S07]  /*0250*/  UMOV UR4, 0x400 ;  /* 0x0000040000047882 */ /* 0x000fce0000000000 */
[----:B0-----:R-:W0:Y:S08]  /*0260*/  LDC R7, c[0x0][0x398] ;  /* 0x0000e600ff077b82 */ /* 0x001e300000000800 */
[----:B------:R-:W2:Y:S01]  /*0270*/  LDC.64 R4, c[0x0][0x388] ;  /* 0x0000e200ff047b82 */ /* 0x000ea20000000a00 */
[----:B-1----:R-:W-:Y:S01]  /*0280*/  ULEA UR4, UR5, UR4, 0x18 ;  /* 0x0000000405047291 */ /* 0x002fe2000f8ec0ff */
[----:B0-----:R-:W-:-:S08]  /*0290*/  LEA R7, R7, UR8, 0xa ;  /* 0x0000000807077c11 */ /* 0x001fd0000f8e50ff */
[----:B------:R-:W0:Y:S01]  /*02a0*/  LDS.64 R2, [UR4] ;  /* 0x00000004ff027984 */ /* 0x000e220008000a00 */
[----:B--2---:R-:W-:-:S05]  /*02b0*/  IMAD.WIDE.U32 R4, R7, 0x8, R4 ;  /* 0x0000000807047825 */ /* 0x004fca00078e0004 */
[----:B0-----:R-:W-:Y:S01]  /*02c0*/  STG.E.64 desc[UR6][R4.64], R2 ;  /* 0x0000000204007986 */ /* 0x001fe2000c101b06 */
[----:B------:R-:W-:Y:S05]  /*02d0*/  EXIT ;  /* 0x000000000000794d */ /* 0x000fea0003800000 */
.L_x_5:
        /* <DEDUP_REMOVED lines=10> */
.L_x_7:


//--------------------- .nv.shared._Z11vecSum_GPU3PKdPdm --------------------------
	.section	.nv.shared._Z11vecSum_GPU3PKdPdm,"aw",@nobits
	.sectionflags	@""
	.align	8
.nv.shared._Z11vecSum_GPU3PKdPdm:
	.zero		9216


//--------------------- .nv.shared.reserved.0     --------------------------
	.section	.nv.shared.reserved.0,"aw",@nobits
	.weak		__nv_reservedSMEM_offset_0_alias
	.size		__nv_reservedSMEM_offset_0_alias, 0, 64
	.other		__nv_reservedSMEM_offset_0_alias,@"STO_CUDA_RESERVED_SHARED STV_DEFAULT"
__nv_reservedSMEM_offset_0_alias:
	.zero		0
	.zero		64


//--------------------- .nv.shared._Z16vecSum_betterGPUPKdPdmi --------------------------
	.section	.nv.shared._Z16vecSum_betterGPUPKdPdmi,"aw",@nobits
	.sectionflags	@""
	.align	8
.nv.shared._Z16vecSum_betterGPUPKdPdmi:
	.zero		9216


//--------------------- .nv.constant0._Z11vecSum_GPU3PKdPdm --------------------------
	.section	.nv.constant0._Z11vecSum_GPU3PKdPdm,"a",@progbits
	.sectionflags	@""
	.align	4
.nv.constant0._Z11vecSum_GPU3PKdPdm:
	.zero		920


//--------------------- .nv.constant0._Z16vecSum_betterGPUPKdPdmi --------------------------
	.section	.nv.constant0._Z16vecSum_betterGPUPKdPdmi,"a",@progbits
	.sectionflags	@""
	.align	4
.nv.constant0._Z16vecSum_betterGPUPKdPdmi:
	.zero		924


//--------------------- SYMBOLS --------------------------

	.type		.nv.reservedSmem.offset0,@object
	.size		.nv.reservedSmem.offset0,0x4
	.type		.nv.reservedSmem.cap,@object
	.size		.nv.reservedSmem.cap,0x4
